//
// Generated by NVIDIA NVVM Compiler
//
// Compiler Build ID: CL-36424714
// Cuda compilation tools, release 13.0, V13.0.88
// Based on NVVM 20.0.0
//

.version 9.0
.target sm_100
.address_size 64

	// .globl	_Z16construct_volume14cudaPitchedPtrPfPi

.visible .entry _Z16construct_volume14cudaPitchedPtrPfPi(
	.param .align 8 .b8 _Z16construct_volume14cudaPitchedPtrPfPi_param_0[32],
	.param .u64 .ptr .align 1 _Z16construct_volume14cudaPitchedPtrPfPi_param_1,
	.param .u64 .ptr .align 1 _Z16construct_volume14cudaPitchedPtrPfPi_param_2
)
{
	.reg .b32 	%r<8>;
	.reg .b32 	%f<2>;
	.reg .b64 	%rd<18>;

	ld.param.u64 	%rd1, [_Z16construct_volume14cudaPitchedPtrPfPi_param_0+8];
	ld.param.u64 	%rd2, [_Z16construct_volume14cudaPitchedPtrPfPi_param_0];
	ld.param.u64 	%rd3, [_Z16construct_volume14cudaPitchedPtrPfPi_param_1];
	ld.param.u64 	%rd4, [_Z16construct_volume14cudaPitchedPtrPfPi_param_2];
	cvta.to.global.u64 	%rd5, %rd3;
	cvta.to.global.u64 	%rd6, %rd4;
	cvta.to.global.u64 	%rd7, %rd2;
	mov.u32 	%r1, %tid.x;
	mov.u32 	%r2, %tid.y;
	mov.u32 	%r3, %ctaid.x;
	mov.u32 	%r4, %ntid.x;
	mad.lo.s32 	%r5, %r3, %r4, %r2;
	mad.lo.s32 	%r6, %r5, %r4, %r1;
	mul.wide.u32 	%rd8, %r4, %r3;
	mul.wide.u32 	%rd9, %r6, 4;
	add.s64 	%rd10, %rd6, %rd9;
	ld.global.u32 	%r7, [%rd10];
	mul.wide.s32 	%rd11, %r7, 4;
	add.s64 	%rd12, %rd5, %rd11;
	ld.global.f32 	%f1, [%rd12];
	cvt.u64.u32 	%rd13, %r2;
	add.s64 	%rd14, %rd8, %rd13;
	mad.lo.s64 	%rd15, %rd14, %rd1, %rd7;
	mul.wide.u32 	%rd16, %r1, 4;
	add.s64 	%rd17, %rd15, %rd16;
	st.global.f32 	[%rd17], %f1;
	ret;

}
	// .globl	_Z15upsample_volume14cudaPitchedPtr10cudaExtentS_
.visible .entry _Z15upsample_volume14cudaPitchedPtr10cudaExtentS_(
	.param .align 8 .b8 _Z15upsample_volume14cudaPitchedPtr10cudaExtentS__param_0[32],
	.param .align 8 .b8 _Z15upsample_volume14cudaPitchedPtr10cudaExtentS__param_1[24],
	.param .align 8 .b8 _Z15upsample_volume14cudaPitchedPtr10cudaExtentS__param_2[32]
)
{
	.reg .pred 	%p<2>;
	.reg .b16 	%rs<4>;
	.reg .b32 	%r<11>;
	.reg .b32 	%f<2>;
	.reg .b64 	%rd<25>;

	ld.param.u64 	%rd1, [_Z15upsample_volume14cudaPitchedPtr10cudaExtentS__param_0];
	ld.param.u64 	%rd2, [_Z15upsample_volume14cudaPitchedPtr10cudaExtentS__param_0+8];
	ld.param.u64 	%rd4, [_Z15upsample_volume14cudaPitchedPtr10cudaExtentS__param_2];
	ld.param.u64 	%rd5, [_Z15upsample_volume14cudaPitchedPtr10cudaExtentS__param_2+8];
	ld.param.u64 	%rd3, [_Z15upsample_volume14cudaPitchedPtr10cudaExtentS__param_1+16];
	mov.u32 	%r1, %ntid.x;
	cvt.u64.u32 	%rd6, %r1;
	and.b64  	%rd10, %rd3, -4294967296;
	setp.ne.s64 	%p1, %rd10, 0;
	@%p1 bra 	$L__BB1_2;
	cvt.u32.u64 	%r2, %rd3;
	cvt.u32.u64 	%r3, %rd6;
	div.u32 	%r4, %r3, %r2;
	cvt.u64.u32 	%rd24, %r4;
	bra.uni 	$L__BB1_3;
$L__BB1_2:
	div.u64 	%rd24, %rd6, %rd3;
$L__BB1_3:
	mov.u32 	%r5, %ctaid.x;
	mov.u32 	%r6, %tid.y;
	cvt.u32.u64 	%r7, %rd24;
	cvt.u64.u32 	%rd11, %r5;
	cvt.u64.u32 	%rd12, %r6;
	mad.lo.s64 	%rd13, %rd6, %rd11, %rd12;
	cvta.to.global.u64 	%rd14, %rd4;
	mad.lo.s64 	%rd15, %rd13, %rd5, %rd14;
	mov.u32 	%r8, %tid.x;
	mul.wide.u32 	%rd16, %r8, 4;
	add.s64 	%rd17, %rd15, %rd16;
	div.u32 	%r9, %r5, %r7;
	cvt.u16.u32 	%rs1, %r6;
	cvt.u16.u64 	%rs2, %rd24;
	div.u16 	%rs3, %rs1, %rs2;
	div.u32 	%r10, %r9, %r7;
	cvt.u64.u32 	%rd18, %r10;
	cvt.u64.u16 	%rd19, %rs3;
	mad.lo.s64 	%rd20, %rd3, %rd18, %rd19;
	cvta.to.global.u64 	%rd21, %rd1;
	mad.lo.s64 	%rd22, %rd20, %rd2, %rd21;
	add.s64 	%rd23, %rd22, %rd16;
	ld.global.f32 	%f1, [%rd23];
	st.global.f32 	[%rd17], %f1;
	ret;

}


// ===== COMPILED SASS (sm_100) =====

	.target	sm_100

	.elftype	@"ET_EXEC"


//--------------------- .note.nv.tkinfo           --------------------------
	.section	.note.nv.tkinfo,"",@"SHT_NOTE"
	.sectionflags	@"SHF_NOTE_NV_TKINFO"
	.tkinfo
        /*0018*/ 	.word	0x00000002
        /*0030*/ 	.string	""
        /*0030*/ 	.string	"ptxas"
        /*0030*/ 	.string	"Cuda compilation tools, release 13.0, V13.0.88"
        /*0030*/ 	.string	"Build cuda_13.0.r13.0/compiler.36424714_0"
        /*0030*/ 	.string	"-arch sm_100 -m 64 "



//--------------------- .note.nv.cuinfo           --------------------------
	.section	.note.nv.cuinfo,"",@"SHT_NOTE"
	.sectionflags	@"SHF_NOTE_NV_CUINFO"
        /*0018*/ 	.short	0x0002
        /*001a*/ 	.short	0x0064
        /*001c*/ 	.short	0x0082
	.zero		2


//--------------------- .nv.info                  --------------------------
	.section	.nv.info,"",@"SHT_CUDA_INFO"
	.align	4


	//----- nvinfo : EIATTR_REGCOUNT
	.align		4
        /*0000*/ 	.byte	0x04, 0x2f
        /*0002*/ 	.short	(.L_1 - .L_0)
	.align		4
.L_0:
        /*0004*/ 	.word	index@(_Z16construct_volume14cudaPitchedPtrPfPi)
        /*0008*/ 	.word	0x00000010


	//----- nvinfo : EIATTR_FRAME_SIZE
	.align		4
.L_1:
        /*000c*/ 	.byte	0x04, 0x11
        /*000e*/ 	.short	(.L_3 - .L_2)
	.align		4
.L_2:
        /*0010*/ 	.word	index@(_Z16construct_volume14cudaPitchedPtrPfPi)
        /*0014*/ 	.word	0x00000000


	//----- nvinfo : EIATTR_REGCOUNT
	.align		4
.L_3:
        /*0018*/ 	.byte	0x04, 0x2f
        /*001a*/ 	.short	(.L_5 - .L_4)
	.align		4
.L_4:
        /*001c*/ 	.word	index@(_Z15upsample_volume14cudaPitchedPtr10cudaExtentS_)
        /*0020*/ 	.word	0x00000010


	//----- nvinfo : EIATTR_FRAME_SIZE
	.align		4
.L_5:
        /*0024*/ 	.byte	0x04, 0x11
        /*0026*/ 	.short	(.L_7 - .L_6)
	.align		4
.L_6:
        /*0028*/ 	.word	index@($__internal_1_$__cuda_sm20_div_u64)
        /*002c*/ 	.word	0x00000000


	//----- nvinfo : EIATTR_FRAME_SIZE
	.align		4
.L_7:
        /*0030*/ 	.byte	0x04, 0x11
        /*0032*/ 	.short	(.L_9 - .L_8)
	.align		4
.L_8:
        /*0034*/ 	.word	index@($__internal_0_$__cuda_sm20_div_u16)
        /*0038*/ 	.word	0x00000000


	//----- nvinfo : EIATTR_FRAME_SIZE
	.align		4
.L_9:
        /*003c*/ 	.byte	0x04, 0x11
        /*003e*/ 	.short	(.L_11 - .L_10)
	.align		4
.L_10:
        /*0040*/ 	.word	index@(_Z15upsample_volume14cudaPitchedPtr10cudaExtentS_)
        /*0044*/ 	.word	0x00000000


	//----- nvinfo : EIATTR_MIN_STACK_SIZE
	.align		4
.L_11:
        /*0048*/ 	.byte	0x04, 0x12
        /*004a*/ 	.short	(.L_13 - .L_12)
	.align		4
.L_12:
        /*004c*/ 	.word	index@(_Z15upsample_volume14cudaPitchedPtr10cudaExtentS_)
        /*0050*/ 	.word	0x00000000


	//----- nvinfo : EIATTR_MIN_STACK_SIZE
	.align		4
.L_13:
        /*0054*/ 	.byte	0x04, 0x12
        /*0056*/ 	.short	(.L_15 - .L_14)
	.align		4
.L_14:
        /*0058*/ 	.word	index@(_Z16construct_volume14cudaPitchedPtrPfPi)
        /*005c*/ 	.word	0x00000000
.L_15:


//--------------------- .nv.compat                --------------------------
	.section	.nv.compat,"",@"SHT_CUDA_COMPAT_INFO"
	.align	4
        /*0000*/ 	.byte	0x02, 0x09, 0x00, 0x00, 0x02, 0x02, 0x01, 0x00, 0x02, 0x05, 0x05, 0x00, 0x03, 0x07, 0x01, 0x01
        /*0010*/ 	.byte	0x02, 0x03, 0x00, 0x00, 0x02, 0x06, 0x01, 0x00, 0x04, 0x0b, 0x08, 0x00, 0x01, 0x00, 0x00, 0x00
        /*0020*/ 	.byte	0x00, 0x00, 0x00, 0x00


//--------------------- .nv.info._Z15upsample_volume14cudaPitchedPtr10cudaExtentS_ --------------------------
	.section	.nv.info._Z15upsample_volume14cudaPitchedPtr10cudaExtentS_,"",@"SHT_CUDA_INFO"
	.sectionflags	@""
	.align	4


	//----- nvinfo : EIATTR_CUDA_API_VERSION
	.align		4
        /*0000*/ 	.byte	0x04, 0x37
        /*0002*/ 	.short	(.L_17 - .L_16)
.L_16:
        /*0004*/ 	.word	0x00000082


	//----- nvinfo : EIATTR_KPARAM_INFO
	.align		4
.L_17:
        /*0008*/ 	.byte	0x04, 0x17
        /*000a*/ 	.short	(.L_19 - .L_18)
.L_18:
        /*000c*/ 	.word	0x00000000
        /*0010*/ 	.short	0x0002
        /*0012*/ 	.short	0x0038
        /*0014*/ 	.byte	0x00, 0xf0, 0x81, 0x00


	//----- nvinfo : EIATTR_KPARAM_INFO
	.align		4
.L_19:
        /*0018*/ 	.byte	0x04, 0x17
        /*001a*/ 	.short	(.L_21 - .L_20)
.L_20:
        /*001c*/ 	.word	0x00000000
        /*0020*/ 	.short	0x0001
        /*0022*/ 	.short	0x0020
        /*0024*/ 	.byte	0x00, 0xf0, 0x61, 0x00


	//----- nvinfo : EIATTR_KPARAM_INFO
	.align		4
.L_21:
        /*0028*/ 	.byte	0x04, 0x17
        /*002a*/ 	.short	(.L_23 - .L_22)
.L_22:
        /*002c*/ 	.word	0x00000000
        /*0030*/ 	.short	0x0000
        /*0032*/ 	.short	0x0000
        /*0034*/ 	.byte	0x00, 0xf0, 0x81, 0x00


	//----- nvinfo : EIATTR_SPARSE_MMA_MASK
	.align		4
.L_23:
        /*0038*/ 	.byte	0x03, 0x50
        /*003a*/ 	.short	0x0000


	//----- nvinfo : EIATTR_MAXREG_COUNT
	.align		4
        /*003c*/ 	.byte	0x03, 0x1b
        /*003e*/ 	.short	0x00ff


	//----- nvinfo : EIATTR_MERCURY_ISA_VERSION
	.align		4
        /*0040*/ 	.byte	0x03, 0x5f
        /*0042*/ 	.short	0x0101


	//----- nvinfo : EIATTR_VRC_CTA_INIT_COUNT
	.align		4
        /*0044*/ 	.byte	0x02, 0x4a
	.zero		1
	.zero		1


	//----- nvinfo : EIATTR_EXIT_INSTR_OFFSETS
	.align		4
        /*0048*/ 	.byte	0x04, 0x1c
        /*004a*/ 	.short	(.L_25 - .L_24)


	//   ....[0]....
.L_24:
        /*004c*/ 	.word	0x00000620


	//----- nvinfo : EIATTR_CRS_STACK_SIZE
	.align		4
.L_25:
        /*0050*/ 	.byte	0x04, 0x1e
        /*0052*/ 	.short	(.L_27 - .L_26)
.L_26:
        /*0054*/ 	.word	0x00000000


	//----- nvinfo : EIATTR_CBANK_PARAM_SIZE
	.align		4
.L_27:
        /*0058*/ 	.byte	0x03, 0x19
        /*005a*/ 	.short	0x0058


	//----- nvinfo : EIATTR_PARAM_CBANK
	.align		4
        /*005c*/ 	.byte	0x04, 0x0a
        /*005e*/ 	.short	(.L_29 - .L_28)
	.align		4
.L_28:
        /*0060*/ 	.word	index@(.nv.constant0._Z15upsample_volume14cudaPitchedPtr10cudaExtentS_)
        /*0064*/ 	.short	0x0380
        /*0066*/ 	.short	0x0058


	//----- nvinfo : EIATTR_SW_WAR
	.align		4
.L_29:
        /*0068*/ 	.byte	0x04, 0x36
        /*006a*/ 	.short	(.L_31 - .L_30)
.L_30:
        /*006c*/ 	.word	0x00000008
.L_31:


//--------------------- .nv.info._Z16construct_volume14cudaPitchedPtrPfPi --------------------------
	.section	.nv.info._Z16construct_volume14cudaPitchedPtrPfPi,"",@"SHT_CUDA_INFO"
	.sectionflags	@""
	.align	4


	//----- nvinfo : EIATTR_CUDA_API_VERSION
	.align		4
        /*0000*/ 	.byte	0x04, 0x37
        /*0002*/ 	.short	(.L_33 - .L_32)
.L_32:
        /*0004*/ 	.word	0x00000082


	//----- nvinfo : EIATTR_KPARAM_INFO
	.align		4
.L_33:
        /*0008*/ 	.byte	0x04, 0x17
        /*000a*/ 	.short	(.L_35 - .L_34)
.L_34:
        /*000c*/ 	.word	0x00000000
        /*0010*/ 	.short	0x0002
        /*0012*/ 	.short	0x0028
        /*0014*/ 	.byte	0x00, 0xf5, 0x21, 0x00


	//----- nvinfo : EIATTR_KPARAM_INFO
	.align		4
.L_35:
        /*0018*/ 	.byte	0x04, 0x17
        /*001a*/ 	.short	(.L_37 - .L_36)
.L_36:
        /*001c*/ 	.word	0x00000000
        /*0020*/ 	.short	0x0001
        /*0022*/ 	.short	0x0020
        /*0024*/ 	.byte	0x00, 0xf5, 0x21, 0x00


	//----- nvinfo : EIATTR_KPARAM_INFO
	.align		4
.L_37:
        /*0028*/ 	.byte	0x04, 0x17
        /*002a*/ 	.short	(.L_39 - .L_38)
.L_38:
        /*002c*/ 	.word	0x00000000
        /*0030*/ 	.short	0x0000
        /*0032*/ 	.short	0x0000
        /*0034*/ 	.byte	0x00, 0xf0, 0x81, 0x00


	//----- nvinfo : EIATTR_SPARSE_MMA_MASK
	.align		4
.L_39:
        /*0038*/ 	.byte	0x03, 0x50
        /*003a*/ 	.short	0x0000


	//----- nvinfo : EIATTR_MAXREG_COUNT
	.align		4
        /*003c*/ 	.byte	0x03, 0x1b
        /*003e*/ 	.short	0x00ff


	//----- nvinfo : EIATTR_MERCURY_ISA_VERSION
	.align		4
        /*0040*/ 	.byte	0x03, 0x5f
        /*0042*/ 	.short	0x0101


	//----- nvinfo : EIATTR_VRC_CTA_INIT_COUNT
	.align		4
        /*0044*/ 	.byte	0x02, 0x4a
	.zero		1
	.zero		1


	//----- nvinfo : EIATTR_EXIT_INSTR_OFFSETS
	.align		4
        /*0048*/ 	.byte	0x04, 0x1c
        /*004a*/ 	.short	(.L_41 - .L_40)


	//   ....[0]....
.L_40:
        /*004c*/ 	.word	0x00000180


	//----- nvinfo : EIATTR_CBANK_PARAM_SIZE
	.align		4
.L_41:
        /*0050*/ 	.byte	0x03, 0x19
        /*0052*/ 	.short	0x0030


	//----- nvinfo : EIATTR_PARAM_CBANK
	.align		4
        /*0054*/ 	.byte	0x04, 0x0a
        /*0056*/ 	.short	(.L_43 - .L_42)
	.align		4
.L_42:
        /*0058*/ 	.word	index@(.nv.constant0._Z16construct_volume14cudaPitchedPtrPfPi)
        /*005c*/ 	.short	0x0380
        /*005e*/ 	.short	0x0030


	//----- nvinfo : EIATTR_SW_WAR
	.align		4
.L_43:
        /*0060*/ 	.byte	0x04, 0x36
        /*0062*/ 	.short	(.L_45 - .L_44)
.L_44:
        /*0064*/ 	.word	0x00000008
.L_45:


//--------------------- .nv.callgraph             --------------------------
	.section	.nv.callgraph,"",@"SHT_CUDA_CALLGRAPH"
	.align	4
	.sectionentsize	8
	.align		4
        /*0000*/ 	.word	0x00000000
	.align		4
        /*0004*/ 	.word	0xffffffff
	.align		4
        /*0008*/ 	.word	0x00000000
	.align		4
        /*000c*/ 	.word	0xfffffffe
	.align		4
        /*0010*/ 	.word	0x00000000
	.align		4
        /*0014*/ 	.word	0xfffffffd
	.align		4
        /*0018*/ 	.word	0x00000000
	.align		4
        /*001c*/ 	.word	0xfffffffc


//--------------------- .text._Z15upsample_volume14cudaPitchedPtr10cudaExtentS_ --------------------------
	.section	.text._Z15upsample_volume14cudaPitchedPtr10cudaExtentS_,"ax",@progbits
	.align	128
        .global         _Z15upsample_volume14cudaPitchedPtr10cudaExtentS_
        .type           _Z15upsample_volume14cudaPitchedPtr10cudaExtentS_,@function
        .size           _Z15upsample_volume14cudaPitchedPtr10cudaExtentS_,(.L_x_5 - _Z15upsample_volume14cudaPitchedPtr10cudaExtentS_)
        .other          _Z15upsample_volume14cudaPitchedPtr10cudaExtentS_,@"STO_CUDA_ENTRY STV_DEFAULT"
_Z15upsample_volume14cudaPitchedPtr10cudaExtentS_:
.text._Z15upsample_volume14cudaPitchedPtr10cudaExtentS_:
[----:B------:R-:W-:Y:S01]  /*0000*/  LDC R1, c[0x0][0x37c] ;  /* 0x0000df00ff017b82 */ /* 0x000fe20000000800 */
[----:B------:R-:W0:Y:S01]  /*0010*/  LDCU UR5, c[0x0][0x3b4] ;  /* 0x00007680ff0577ac */ /* 0x000e220008000800 */
[----:B------:R-:W1:Y:S01]  /*0020*/  LDCU UR4, c[0x0][0x360] ;  /* 0x00006c00ff0477ac */ /* 0x000e620008000800 */
[----:B0-----:R-:W-:-:S09]  /*0030*/  UISETP.NE.U32.AND UP0, UPT, UR5, URZ, UPT ;  /* 0x000000ff0500728c */ /* 0x001fd2000bf05070 */
[----:B-1----:R-:W-:Y:S05]  /*0040*/  BRA.U UP0, `(.L_x_0) ;  /* 0x0000000100507547 */ /* 0x002fea000b800000 */
[----:B------:R-:W0:Y:S02]  /*0050*/  LDC R4, c[0x0][0x3b0] ;  /* 0x0000ec00ff047b82 */ /* 0x000e240000000800 */
[----:B0-----:R-:W0:Y:S01]  /*0060*/  I2F.U32.RP R0, R4 ;  /* 0x0000000400007306 */ /* 0x001e220000209000 */
[----:B------:R-:W-:-:S07]  /*0070*/  ISETP.NE.U32.AND P2, PT, R4, RZ, PT ;  /* 0x000000ff0400720c */ /* 0x000fce0003f45070 */
[----:B0-----:R-:W0:Y:S02]  /*0080*/  MUFU.RCP R0, R0 ;  /* 0x0000000000007308 */ /* 0x001e240000001000 */
[----:B0-----:R-:W-:-:S06]  /*0090*/  IADD3 R2, PT, PT, R0, 0xffffffe, RZ ;  /* 0x0ffffffe00027810 */ /* 0x001fcc0007ffe0ff */
[----:B------:R0:W1:Y:S02]  /*00a0*/  F2I.FTZ.U32.TRUNC.NTZ R3, R2 ;  /* 0x0000000200037305 */ /* 0x000064000021f000 */
[----:B0-----:R-:W-:Y:S02]  /*00b0*/  HFMA2 R2, -RZ, RZ, 0, 0 ;  /* 0x00000000ff027431 */ /* 0x001fe400000001ff */
[----:B-1----:R-:W-:-:S04]  /*00c0*/  IMAD.MOV R5, RZ, RZ, -R3 ;  /* 0x000000ffff057224 */ /* 0x002fc800078e0a03 */
[----:B------:R-:W-:-:S04]  /*00d0*/  IMAD R5, R5, R4, RZ ;  /* 0x0000000405057224 */ /* 0x000fc800078e02ff */
[----:B------:R-:W-:-:S06]  /*00e0*/  IMAD.HI.U32 R3, R3, R5, R2 ;  /* 0x0000000503037227 */ /* 0x000fcc00078e0002 */
[----:B------:R-:W-:-:S04]  /*00f0*/  IMAD.HI.U32 R0, R3, UR4, RZ ;  /* 0x0000000403007c27 */ /* 0x000fc8000f8e00ff */
[----:B------:R-:W-:-:S04]  /*0100*/  IMAD.MOV R3, RZ, RZ, -R0 ;  /* 0x000000ffff037224 */ /* 0x000fc800078e0a00 */
[----:B------:R-:W-:-:S05]  /*0110*/  IMAD R3, R4, R3, UR4 ;  /* 0x0000000404037e24 */ /* 0x000fca000f8e0203 */
[----:B------:R-:W-:-:S13]  /*0120*/  ISETP.GE.U32.AND P0, PT, R3, R4, PT ;  /* 0x000000040300720c */ /* 0x000fda0003f06070 */
[----:B------:R-:W-:Y:S01]  /*0130*/  @P0 IADD3 R3, PT, PT, R3, -R4, RZ ;  /* 0x8000000403030210 */ /* 0x000fe20007ffe0ff */
[----:B------:R-:W-:-:S03]  /*0140*/  @P0 VIADD R0, R0, 0x1 ;  /* 0x0000000100000836 */ /* 0x000fc60000000000 */
[----:B------:R-:W-:-:S13]  /*0150*/  ISETP.GE.U32.AND P1, PT, R3, R4, PT ;  /* 0x000000040300720c */ /* 0x000fda0003f26070 */
[----:B------:R-:W-:Y:S02]  /*0160*/  @P1 IADD3 R0, PT, PT, R0, 0x1, RZ ;  /* 0x0000000100001810 */ /* 0x000fe40007ffe0ff */
[----:B------:R-:W-:Y:S01]  /*0170*/  @!P2 LOP3.LUT R0, RZ, R4, RZ, 0x33, !PT ;  /* 0x00000004ff00a212 */ /* 0x000fe200078e33ff */
[----:B------:R-:W-:Y:S06]  /*0180*/  BRA `(.L_x_1) ;  /* 0x00000000000c7947 */ /* 0x000fec0003800000 */
.L_x_0:
[----:B------:R-:W-:-:S07]  /*0190*/  MOV R0, 0x1b0 ;  /* 0x000001b000007802 */ /* 0x000fce0000000f00 */
[----:B------:R-:W-:Y:S05]  /*01a0*/  CALL.REL.NOINC `($__internal_1_$__cuda_sm20_div_u64) ;  /* 0x00000004006c7944 */ /* 0x000fea0003c00000 */
[----:B------:R-:W-:-:S07]  /*01b0*/  IMAD.MOV.U32 R0, RZ, RZ, R4 ;  /* 0x000000ffff007224 */ /* 0x000fce00078e0004 */
.L_x_1:
[----:B------:R-:W0:Y:S01]  /*01c0*/  I2F.U32.RP R6, R0 ;  /* 0x0000000000067306 */ /* 0x000e220000209000 */
[----:B------:R-:W1:Y:S01]  /*01d0*/  S2R R7, SR_CTAID.X ;  /* 0x0000000000077919 */ /* 0x000e620000002500 */
[----:B------:R-:W2:Y:S01]  /*01e0*/  LDC.64 R8, c[0x0][0x3b8] ;  /* 0x0000ee00ff087b82 */ /* 0x000ea20000000a00 */
[----:B------:R-:W3:Y:S01]  /*01f0*/  LDCU.64 UR6, c[0x0][0x3c0] ;  /* 0x00007800ff0677ac */ /* 0x000ee20008000a00 */
[C---:B------:R-:W-:Y:S01]  /*0200*/  ISETP.NE.U32.AND P2, PT, R0.reuse, RZ, PT ;  /* 0x000000ff0000720c */ /* 0x040fe20003f45070 */
[----:B------:R-:W4:Y:S01]  /*0210*/  S2R R4, SR_TID.Y ;  /* 0x0000000000047919 */ /* 0x000f220000002200 */
[----:B------:R-:W-:Y:S02]  /*0220*/  LOP3.LUT R10, R0, 0xffff, RZ, 0xc0, !PT ;  /* 0x0000ffff000a7812 */ /* 0x000fe400078ec0ff */
[----:B0-----:R-:W0:Y:S02]  /*0230*/  MUFU.RCP R6, R6 ;  /* 0x0000000600067308 */ /* 0x001e240000001000 */
[----:B0-----:R-:W-:-:S06]  /*0240*/  IADD3 R2, PT, PT, R6, 0xffffffe, RZ ;  /* 0x0ffffffe06027810 */ /* 0x001fcc0007ffe0ff */
[----:B------:R0:W5:Y:S02]  /*0250*/  F2I.FTZ.U32.TRUNC.NTZ R3, R2 ;  /* 0x0000000200037305 */ /* 0x000164000021f000 */
[----:B0-----:R-:W-:Y:S01]  /*0260*/  MOV R2, RZ ;  /* 0x000000ff00027202 */ /* 0x001fe20000000f00 */
[----:B-----5:R-:W-:-:S04]  /*0270*/  IMAD.MOV R5, RZ, RZ, -R3 ;  /* 0x000000ffff057224 */ /* 0x020fc800078e0a03 */
[----:B------:R-:W-:-:S04]  /*0280*/  IMAD R5, R5, R0, RZ ;  /* 0x0000000005057224 */ /* 0x000fc800078e02ff */
[----:B------:R-:W-:Y:S01]  /*0290*/  IMAD.HI.U32 R3, R3, R5, R2 ;  /* 0x0000000503037227 */ /* 0x000fe200078e0002 */
[----:B------:R-:W-:Y:S01]  /*02a0*/  MOV R5, RZ ;  /* 0x000000ff00057202 */ /* 0x000fe20000000f00 */
[----:B------:R-:W0:Y:S04]  /*02b0*/  S2R R2, SR_TID.X ;  /* 0x0000000000027919 */ /* 0x000e280000002100 */
[----:B-1----:R-:W-:-:S04]  /*02c0*/  IMAD.HI.U32 R3, R3, R7, RZ ;  /* 0x0000000703037227 */ /* 0x002fc800078e00ff */
[----:B------:R-:W-:-:S04]  /*02d0*/  IMAD.MOV R11, RZ, RZ, -R3 ;  /* 0x000000ffff0b7224 */ /* 0x000fc800078e0a03 */
[----:B------:R-:W-:Y:S02]  /*02e0*/  IMAD R11, R0, R11, R7 ;  /* 0x0000000b000b7224 */ /* 0x000fe400078e0207 */
[----:B----4-:R-:W-:Y:S01]  /*02f0*/  IMAD.WIDE.U32 R6, R7, UR4, R4 ;  /* 0x0000000407067c25 */ /* 0x010fe2000f8e0004 */
[----:B------:R-:W-:Y:S02]  /*0300*/  UMOV UR4, URZ ;  /* 0x000000ff00047c82 */ /* 0x000fe40008000000 */
[----:B------:R-:W-:Y:S01]  /*0310*/  ISETP.GE.U32.AND P0, PT, R11, R0, PT ;  /* 0x000000000b00720c */ /* 0x000fe20003f06070 */
[----:B------:R-:W-:Y:S01]  /*0320*/  VIADD R5, R7, UR4 ;  /* 0x0000000407057c36 */ /* 0x000fe20008000000 */
[----:B------:R-:W1:Y:S03]  /*0330*/  LDCU.64 UR4, c[0x0][0x358] ;  /* 0x00006b00ff0477ac */ /* 0x000e660008000a00 */
[----:B---3--:R-:W-:-:S04]  /*0340*/  IMAD R5, R5, UR6, RZ ;  /* 0x0000000605057c24 */ /* 0x008fc8000f8e02ff */
[C---:B------:R-:W-:Y:S02]  /*0350*/  IMAD R5, R6.reuse, UR7, R5 ;  /* 0x0000000706057c24 */ /* 0x040fe4000f8e0205 */
[----:B--2---:R-:W-:Y:S01]  /*0360*/  IMAD.WIDE.U32 R6, R6, UR6, R8 ;  /* 0x0000000606067c25 */ /* 0x004fe2000f8e0008 */
[----:B------:R-:W-:Y:S02]  /*0370*/  LOP3.LUT R8, R4, 0xffff, RZ, 0xc0, !PT ;  /* 0x0000ffff04087812 */ /* 0x000fe400078ec0ff */
[-C--:B------:R-:W-:Y:S01]  /*0380*/  @P0 IADD3 R11, PT, PT, R11, -R0.reuse, RZ ;  /* 0x800000000b0b0210 */ /* 0x080fe20007ffe0ff */
[----:B------:R-:W-:Y:S01]  /*0390*/  IMAD.IADD R7, R7, 0x1, R5 ;  /* 0x0000000107077824 */ /* 0x000fe200078e0205 */
[----:B------:R-:W-:Y:S02]  /*03a0*/  @P0 IADD3 R3, PT, PT, R3, 0x1, RZ ;  /* 0x0000000103030810 */ /* 0x000fe40007ffe0ff */
[----:B------:R-:W-:Y:S01]  /*03b0*/  ISETP.GE.U32.AND P1, PT, R11, R0, PT ;  /* 0x000000000b00720c */ /* 0x000fe20003f26070 */
[----:B0-----:R-:W-:Y:S01]  /*03c0*/  IMAD.WIDE.U32 R4, R2, 0x4, R6 ;  /* 0x0000000402047825 */ /* 0x001fe200078e0006 */
[----:B------:R-:W-:-:S11]  /*03d0*/  MOV R11, 0x410 ;  /* 0x00000410000b7802 */ /* 0x000fd60000000f00 */
[----:B------:R-:W-:Y:S01]  /*03e0*/  @P1 VIADD R3, R3, 0x1 ;  /* 0x0000000103031836 */ /* 0x000fe20000000000 */
[----:B-1----:R-:W-:-:S07]  /*03f0*/  @!P2 LOP3.LUT R3, RZ, R0, RZ, 0x33, !PT ;  /* 0x00000000ff03a212 */ /* 0x002fce00078e33ff */
[----:B------:R-:W-:Y:S05]  /*0400*/  CALL.REL.NOINC `($__internal_0_$__cuda_sm20_div_u16) ;  /* 0x0000000000887944 */ /* 0x000fea0003c00000 */
[----:B------:R-:W0:Y:S01]  /*0410*/  I2F.U32.RP R8, R0 ;  /* 0x0000000000087306 */ /* 0x000e220000209000 */
[----:B------:R-:W-:Y:S01]  /*0420*/  MOV R6, RZ ;  /* 0x000000ff00067202 */ /* 0x000fe20000000f00 */
[----:B------:R-:W1:Y:S01]  /*0430*/  LDCU.64 UR8, c[0x0][0x3b0] ;  /* 0x00007600ff0877ac */ /* 0x000e620008000a00 */
[----:B------:R-:W-:Y:S01]  /*0440*/  ISETP.NE.U32.AND P2, PT, R0, RZ, PT ;  /* 0x000000ff0000720c */ /* 0x000fe20003f45070 */
[----:B------:R-:W2:Y:S04]  /*0450*/  LDCU.64 UR6, c[0x0][0x388] ;  /* 0x00007100ff0677ac */ /* 0x000ea80008000a00 */
[----:B0-----:R-:W0:Y:S02]  /*0460*/  MUFU.RCP R8, R8 ;  /* 0x0000000800087308 */ /* 0x001e240000001000 */
[----:B0-----:R-:W-:-:S06]  /*0470*/  IADD3 R7, PT, PT, R8, 0xffffffe, RZ ;  /* 0x0ffffffe08077810 */ /* 0x001fcc0007ffe0ff */
[----:B------:R-:W0:Y:S02]  /*0480*/  F2I.FTZ.U32.TRUNC.NTZ R7, R7 ;  /* 0x0000000700077305 */ /* 0x000e24000021f000 */
[----:B0-----:R-:W-:-:S04]  /*0490*/  IMAD.MOV R9, RZ, RZ, -R7 ;  /* 0x000000ffff097224 */ /* 0x001fc800078e0a07 */
[----:B------:R-:W-:-:S04]  /*04a0*/  IMAD R9, R9, R0, RZ ;  /* 0x0000000009097224 */ /* 0x000fc800078e02ff */
[----:B------:R-:W-:Y:S02]  /*04b0*/  IMAD.HI.U32 R6, R7, R9, R6 ;  /* 0x0000000907067227 */ /* 0x000fe400078e0006 */
[----:B------:R-:W2:Y:S02]  /*04c0*/  LDC.64 R8, c[0x0][0x380] ;  /* 0x0000e000ff087b82 */ /* 0x000ea40000000a00 */
[----:B------:R-:W-:Y:S02]  /*04d0*/  IMAD.MOV.U32 R7, RZ, RZ, RZ ;  /* 0x000000ffff077224 */ /* 0x000fe400078e00ff */
[----:B------:R-:W-:-:S04]  /*04e0*/  IMAD.HI.U32 R11, R6, R3, RZ ;  /* 0x00000003060b7227 */ /* 0x000fc800078e00ff */
[----:B------:R-:W-:-:S04]  /*04f0*/  IMAD.MOV R6, RZ, RZ, -R11 ;  /* 0x000000ffff067224 */ /* 0x000fc800078e0a0b */
[----:B------:R-:W-:Y:S01]  /*0500*/  IMAD R3, R0, R6, R3 ;  /* 0x0000000600037224 */ /* 0x000fe200078e0203 */
[----:B------:R-:W-:-:S04]  /*0510*/  LOP3.LUT R6, R10, 0xffff, RZ, 0xc0, !PT ;  /* 0x0000ffff0a067812 */ /* 0x000fc800078ec0ff */
[----:B------:R-:W-:-:S13]  /*0520*/  ISETP.GE.U32.AND P0, PT, R3, R0, PT ;  /* 0x000000000300720c */ /* 0x000fda0003f06070 */
[----:B------:R-:W-:Y:S01]  /*0530*/  @P0 IADD3 R3, PT, PT, R3, -R0, RZ ;  /* 0x8000000003030210 */ /* 0x000fe20007ffe0ff */
[----:B------:R-:W-:-:S03]  /*0540*/  @P0 VIADD R11, R11, 0x1 ;  /* 0x000000010b0b0836 */ /* 0x000fc60000000000 */
[----:B------:R-:W-:-:S13]  /*0550*/  ISETP.GE.U32.AND P1, PT, R3, R0, PT ;  /* 0x000000000300720c */ /* 0x000fda0003f26070 */
[----:B------:R-:W-:Y:S02]  /*0560*/  @P1 IADD3 R11, PT, PT, R11, 0x1, RZ ;  /* 0x000000010b0b1810 */ /* 0x000fe40007ffe0ff */
[----:B------:R-:W-:-:S05]  /*0570*/  @!P2 LOP3.LUT R11, RZ, R0, RZ, 0x33, !PT ;  /* 0x00000000ff0ba212 */ /* 0x000fca00078e33ff */
[----:B-1----:R-:W-:-:S04]  /*0580*/  IMAD.WIDE.U32 R6, R11, UR8, R6 ;  /* 0x000000080b067c25 */ /* 0x002fc8000f8e0006 */
[----:B------:R-:W-:Y:S02]  /*0590*/  IMAD R11, R11, UR9, RZ ;  /* 0x000000090b0b7c24 */ /* 0x000fe4000f8e02ff */
[----:B--2---:R-:W-:-:S03]  /*05a0*/  IMAD.WIDE.U32 R8, R6, UR6, R8 ;  /* 0x0000000606087c25 */ /* 0x004fc6000f8e0008 */
[----:B------:R-:W-:-:S05]  /*05b0*/  IADD3 R0, PT, PT, R7, R11, RZ ;  /* 0x0000000b07007210 */ /* 0x000fca0007ffe0ff */
[----:B------:R-:W-:-:S04]  /*05c0*/  IMAD R3, R0, UR6, RZ ;  /* 0x0000000600037c24 */ /* 0x000fc8000f8e02ff */
[----:B------:R-:W-:-:S04]  /*05d0*/  IMAD R3, R6, UR7, R3 ;  /* 0x0000000706037c24 */ /* 0x000fc8000f8e0203 */
[----:B------:R-:W-:Y:S02]  /*05e0*/  IMAD.IADD R9, R9, 0x1, R3 ;  /* 0x0000000109097824 */ /* 0x000fe400078e0203 */
[----:B------:R-:W-:-:S06]  /*05f0*/  IMAD.WIDE.U32 R2, R2, 0x4, R8 ;  /* 0x0000000402027825 */ /* 0x000fcc00078e0008 */
[----:B------:R-:W2:Y:S04]  /*0600*/  LDG.E R3, desc[UR4][R2.64] ;  /* 0x0000000402037981 */ /* 0x000ea8000c1e1900 */
[----:B--2---:R-:W-:Y:S01]  /*0610*/  STG.E desc[UR4][R4.64], R3 ;  /* 0x0000000304007986 */ /* 0x004fe2000c101904 */
[----:B------:R-:W-:Y:S05]  /*0620*/  EXIT ;  /* 0x000000000000794d */ /* 0x000fea0003800000 */
        .weak           $__internal_0_$__cuda_sm20_div_u16
        .type           $__internal_0_$__cuda_sm20_div_u16,@function
        .size           $__internal_0_$__cuda_sm20_div_u16,($__internal_1_$__cuda_sm20_div_u64 - $__internal_0_$__cuda_sm20_div_u16)
$__internal_0_$__cuda_sm20_div_u16:
[----:B------:R-:W0:Y:S01]  /*0630*/  I2F.U16 R6, R10 ;  /* 0x0000000a00067306 */ /* 0x000e220000101000 */
[----:B------:R-:W-:Y:S01]  /*0640*/  HFMA2 R7, -RZ, RZ, 15, 0 ;  /* 0x4b800000ff077431 */ /* 0x000fe200000001ff */
[----:B------:R-:W-:Y:S02]  /*0650*/  I2FP.F32.U32.RZ R8, R8 ;  /* 0x0000000800087245 */ /* 0x000fe4000020d000 */
[C---:B0-----:R-:W-:Y:S02]  /*0660*/  FSETP.GEU.AND P1, PT, |R6|.reuse, 1.175494350822287508e-38, PT ;  /* 0x008000000600780b */ /* 0x041fe40003f2e200 */
[----:B------:R-:W-:Y:S02]  /*0670*/  FSETP.GT.AND P0, PT, |R6|, 8.50705917302346158658e+37, PT ;  /* 0x7e8000000600780b */ /* 0x000fe40003f04200 */
[----:B------:R-:W-:-:S04]  /*0680*/  FSEL R7, R7, 1, !P1 ;  /* 0x3f80000007077808 */ /* 0x000fc80004800000 */
[----:B------:R-:W-:Y:S02]  /*0690*/  FSEL R7, R7, 0.25, !P0 ;  /* 0x3e80000007077808 */ /* 0x000fe40004000000 */
[----:B------:R-:W-:-:S03]  /*06a0*/  ISETP.NE.U32.AND P0, PT, R10, RZ, PT ;  /* 0x000000ff0a00720c */ /* 0x000fc60003f05070 */
[----:B------:R-:W-:-:S04]  /*06b0*/  FMUL R9, R6, R7 ;  /* 0x0000000706097220 */ /* 0x000fc80000400000 */
[----:B------:R-:W0:Y:S02]  /*06c0*/  MUFU.RCP R6, R9 ;  /* 0x0000000900067308 */ /* 0x000e240000001000 */
[----:B0-----:R-:W-:-:S04]  /*06d0*/  FMUL R6, R7, R6 ;  /* 0x0000000607067220 */ /* 0x001fc80000400000 */
[----:B------:R-:W-:Y:S02]  /*06e0*/  VIADD R7, R6, 0x2 ;  /* 0x0000000206077836 */ /* 0x000fe40000000000 */
[----:B------:R-:W-:Y:S02]  /*06f0*/  IMAD.MOV.U32 R6, RZ, RZ, R11 ;  /* 0x000000ffff067224 */ /* 0x000fe400078e000b */
[----:B------:R-:W-:Y:S01]  /*0700*/  FMUL.RZ R8, R8, R7 ;  /* 0x0000000708087220 */ /* 0x000fe2000040c000 */
[----:B------:R-:W-:-:S05]  /*0710*/  HFMA2 R7, -RZ, RZ, 0, 0 ;  /* 0x00000000ff077431 */ /* 0x000fca00000001ff */
[----:B------:R-:W0:Y:S02]  /*0720*/  F2I.U32.TRUNC.NTZ R8, R8 ;  /* 0x0000000800087305 */ /* 0x000e24000020f000 */
[----:B0-----:R-:W-:Y:S02]  /*0730*/  LOP3.LUT R10, R8, 0xffff, RZ, 0xc0, !PT ;  /* 0x0000ffff080a7812 */ /* 0x001fe400078ec0ff */
[----:B------:R-:W-:Y:S01]  /*0740*/  @!P0 MOV R10, 0xffffffff ;  /* 0xffffffff000a8802 */ /* 0x000fe20000000f00 */
[----:B------:R-:W-:Y:S06]  /*0750*/  RET.REL.NODEC R6 `(_Z15upsample_volume14cudaPitchedPtr10cudaExtentS_) ;  /* 0xfffffff806287950 */ /* 0x000fec0003c3ffff */
        .weak           $__internal_1_$__cuda_sm20_div_u64
        .type           $__internal_1_$__cuda_sm20_div_u64,@function
        .size           $__internal_1_$__cuda_sm20_div_u64,(.L_x_5 - $__internal_1_$__cuda_sm20_div_u64)
$__internal_1_$__cuda_sm20_div_u64:
[----:B------:R-:W0:Y:S01]  /*0760*/  LDCU.64 UR6, c[0x0][0x3b0] ;  /* 0x00007600ff0677ac */ /* 0x000e220008000a00 */
[----:B------:R-:W1:Y:S01]  /*0770*/  LDC.64 R2, c[0x0][0x3b0] ;  /* 0x0000ec00ff027b82 */ /* 0x000e620000000a00 */
[----:B0-----:R-:W0:Y:S08]  /*0780*/  I2F.U64.RP R8, UR6 ;  /* 0x0000000600087d12 */ /* 0x001e300008309000 */
[----:B0-----:R-:W0:Y:S02]  /*0790*/  MUFU.RCP R8, R8 ;  /* 0x0000000800087308 */ /* 0x001e240000001000 */
[----:B0-----:R-:W-:-:S06]  /*07a0*/  VIADD R4, R8, 0x1ffffffe ;  /* 0x1ffffffe08047836 */ /* 0x001fcc0000000000 */
[----:B------:R-:W1:Y:S02]  /*07b0*/  F2I.U64.TRUNC R4, R4 ;  /* 0x0000000400047311 */ /* 0x000e64000020d800 */
[----:B-1----:R-:W-:-:S04]  /*07c0*/  IMAD.WIDE.U32 R6, R4, R2, RZ ;  /* 0x0000000204067225 */ /* 0x002fc800078e00ff */
[----:B------:R-:W-:Y:S01]  /*07d0*/  IMAD R7, R4, R3, R7 ;  /* 0x0000000304077224 */ /* 0x000fe200078e0207 */
[----:B------:R-:W-:-:S03]  /*07e0*/  IADD3 R9, P0, PT, RZ, -R6, RZ ;  /* 0x80000006ff097210 */ /* 0x000fc60007f1e0ff */
[----:B------:R-:W-:Y:S02]  /*07f0*/  IMAD R7, R5, R2, R7 ;  /* 0x0000000205077224 */ /* 0x000fe400078e0207 */
[----:B------:R-:W-:-:S03]  /*0800*/  IMAD.HI.U32 R6, R4, R9, RZ ;  /* 0x0000000904067227 */ /* 0x000fc600078e00ff */
[----:B------:R-:W-:Y:S01]  /*0810*/  IADD3.X R11, PT, PT, RZ, ~R7, RZ, P0, !PT ;  /* 0x80000007ff0b7210 */ /* 0x000fe200007fe4ff */
[----:B------:R-:W-:-:S04]  /*0820*/  IMAD.MOV.U32 R7, RZ, RZ, R4 ;  /* 0x000000ffff077224 */ /* 0x000fc800078e0004 */
[----:B------:R-:W-:-:S04]  /*0830*/  IMAD.WIDE.U32 R6, P0, R4, R11, R6 ;  /* 0x0000000b04067225 */ /* 0x000fc80007800006 */
[C---:B------:R-:W-:Y:S02]  /*0840*/  IMAD R13, R5.reuse, R11, RZ ;  /* 0x0000000b050d7224 */ /* 0x040fe400078e02ff */
[----:B------:R-:W-:-:S04]  /*0850*/  IMAD.HI.U32 R6, P1, R5, R9, R6 ;  /* 0x0000000905067227 */ /* 0x000fc80007820006 */
[----:B------:R-:W-:Y:S01]  /*0860*/  IMAD.HI.U32 R11, R5, R11, RZ ;  /* 0x0000000b050b7227 */ /* 0x000fe200078e00ff */
[----:B------:R-:W-:-:S04]  /*0870*/  IADD3 R7, P2, PT, R13, R6, RZ ;  /* 0x000000060d077210 */ /* 0x000fc80007f5e0ff */
[----:B------:R-:W-:Y:S01]  /*0880*/  IADD3.X R6, PT, PT, R11, R5, RZ, P0, !PT ;  /* 0x000000050b067210 */ /* 0x000fe200007fe4ff */
[----:B------:R-:W-:-:S03]  /*0890*/  IMAD.WIDE.U32 R4, R7, R2, RZ ;  /* 0x0000000207047225 */ /* 0x000fc600078e00ff */
[----:B------:R-:W-:Y:S01]  /*08a0*/  IADD3.X R9, PT, PT, RZ, RZ, R6, P2, P1 ;  /* 0x000000ffff097210 */ /* 0x000fe200017e2406 */
[----:B------:R-:W-:Y:S01]  /*08b0*/  IMAD R5, R7, R3, R5 ;  /* 0x0000000307057224 */ /* 0x000fe200078e0205 */
[----:B------:R-:W-:-:S03]  /*08c0*/  IADD3 R11, P0, PT, RZ, -R4, RZ ;  /* 0x80000004ff0b7210 */ /* 0x000fc60007f1e0ff */
[----:B------:R-:W-:Y:S02]  /*08d0*/  IMAD R5, R9, R2, R5 ;  /* 0x0000000209057224 */ /* 0x000fe400078e0205 */
[----:B------:R-:W-:-:S04]  /*08e0*/  IMAD.HI.U32 R6, R7, R11, RZ ;  /* 0x0000000b07067227 */ /* 0x000fc800078e00ff */
[----:B------:R-:W-:Y:S02]  /*08f0*/  IMAD.X R4, RZ, RZ, ~R5, P0 ;  /* 0x000000ffff047224 */ /* 0x000fe400000e0e05 */
[----:B------:R-:W-:Y:S02]  /*0900*/  IMAD.MOV.U32 R5, RZ, RZ, RZ ;  /* 0x000000ffff057224 */ /* 0x000fe400078e00ff */
[----:B------:R-:W-:-:S04]  /*0910*/  IMAD.WIDE.U32 R6, P0, R7, R4, R6 ;  /* 0x0000000407067225 */ /* 0x000fc80007800006 */
[C---:B------:R-:W-:Y:S02]  /*0920*/  IMAD R8, R9.reuse, R4, RZ ;  /* 0x0000000409087224 */ /* 0x040fe400078e02ff */
[----:B------:R-:W-:-:S04]  /*0930*/  IMAD.HI.U32 R7, P1, R9, R11, R6 ;  /* 0x0000000b09077227 */ /* 0x000fc80007820006 */
[----:B------:R-:W-:Y:S01]  /*0940*/  IMAD.HI.U32 R6, R9, R4, RZ ;  /* 0x0000000409067227 */ /* 0x000fe200078e00ff */
[----:B------:R-:W-:-:S04]  /*0950*/  IADD3 R7, P2, PT, R8, R7, RZ ;  /* 0x0000000708077210 */ /* 0x000fc80007f5e0ff */
[----:B------:R-:W-:Y:S01]  /*0960*/  IADD3.X R9, PT, PT, R6, R9, RZ, P0, !PT ;  /* 0x0000000906097210 */ /* 0x000fe200007fe4ff */
[----:B------:R-:W-:-:S03]  /*0970*/  IMAD.HI.U32 R4, R7, UR4, RZ ;  /* 0x0000000407047c27 */ /* 0x000fc6000f8e00ff */
[----:B------:R-:W-:Y:S01]  /*0980*/  IADD3.X R9, PT, PT, RZ, RZ, R9, P2, P1 ;  /* 0x000000ffff097210 */ /* 0x000fe200017e2409 */
[----:B------:R-:W-:-:S04]  /*0990*/  IMAD.WIDE.U32 R4, RZ, R7, R4 ;  /* 0x00000007ff047225 */ /* 0x000fc800078e0004 */
[----:B------:R-:W-:-:S05]  /*09a0*/  IMAD.HI.U32 R4, P0, R9, UR4, R4 ;  /* 0x0000000409047c27 */ /* 0x000fca000f800004 */
[----:B------:R-:W-:Y:S02]  /*09b0*/  IADD3 R7, P1, PT, RZ, R4, RZ ;  /* 0x00000004ff077210 */ /* 0x000fe40007f3e0ff */
[----:B------:R-:W-:-:S03]  /*09c0*/  IADD3.X R6, PT, PT, RZ, RZ, RZ, P0, !PT ;  /* 0x000000ffff067210 */ /* 0x000fc600007fe4ff */
[----:B------:R-:W-:Y:S01]  /*09d0*/  IMAD.WIDE.U32 R4, R7, R2, RZ ;  /* 0x0000000207047225 */ /* 0x000fe200078e00ff */
[----:B------:R-:W-:-:S03]  /*09e0*/  IADD3.X R9, PT, PT, RZ, R6, RZ, P1, !PT ;  /* 0x00000006ff097210 */ /* 0x000fc60000ffe4ff */
[C---:B------:R-:W-:Y:S01]  /*09f0*/  IMAD R5, R7.reuse, R3, R5 ;  /* 0x0000000307057224 */ /* 0x040fe200078e0205 */
[----:B------:R-:W-:Y:S02]  /*0a00*/  IADD3 R11, P1, PT, -R4, UR4, RZ ;  /* 0x00000004040b7c10 */ /* 0x000fe4000ff3e1ff */
[----:B------:R-:W-:Y:S01]  /*0a10*/  IADD3 R4, PT, PT, R7, 0x1, RZ ;  /* 0x0000000107047810 */ /* 0x000fe20007ffe0ff */
[-C--:B------:R-:W-:Y:S01]  /*0a20*/  IMAD R5, R9, R2.reuse, R5 ;  /* 0x0000000209057224 */ /* 0x080fe200078e0205 */
[----:B------:R-:W-:-:S03]  /*0a30*/  ISETP.GE.U32.AND P0, PT, R11, R2, PT ;  /* 0x000000020b00720c */ /* 0x000fc60003f06070 */
[----:B------:R-:W-:Y:S01]  /*0a40*/  IMAD.X R8, RZ, RZ, ~R5, P1 ;  /* 0x000000ffff087224 */ /* 0x000fe200008e0e05 */
[----:B------:R-:W-:-:S04]  /*0a50*/  IADD3 R5, P1, PT, R11, -R2, RZ ;  /* 0x800000020b057210 */ /* 0x000fc80007f3e0ff */
[CC--:B------:R-:W-:Y:S02]  /*0a60*/  ISETP.GE.U32.AND.EX P0, PT, R8.reuse, R3.reuse, PT, P0 ;  /* 0x000000030800720c */ /* 0x0c0fe40003f06100 */
[----:B------:R-:W-:Y:S02]  /*0a70*/  IADD3.X R6, PT, PT, R8, ~R3, RZ, P1, !PT ;  /* 0x8000000308067210 */ /* 0x000fe40000ffe4ff */
[----:B------:R-:W-:Y:S02]  /*0a80*/  SEL R5, R5, R11, P0 ;  /* 0x0000000b05057207 */ /* 0x000fe40000000000 */
[----:B------:R-:W-:Y:S02]  /*0a90*/  SEL R6, R6, R8, P0 ;  /* 0x0000000806067207 */ /* 0x000fe40000000000 */
[----:B------:R-:W-:Y:S02]  /*0aa0*/  SEL R7, R4, R7, P0 ;  /* 0x0000000704077207 */ /* 0x000fe40000000000 */
[----:B------:R-:W-:-:S02]  /*0ab0*/  ISETP.GE.U32.AND P0, PT, R5, R2, PT ;  /* 0x000000020500720c */ /* 0x000fc40003f06070 */
[----:B------:R-:W-:Y:S01]  /*0ac0*/  ISETP.NE.U32.AND P1, PT, R2, RZ, PT ;  /* 0x000000ff0200720c */ /* 0x000fe20003f25070 */
[----:B------:R-:W-:Y:S01]  /*0ad0*/  VIADD R4, R7, 0x1 ;  /* 0x0000000107047836 */ /* 0x000fe20000000000 */
[----:B------:R-:W-:Y:S02]  /*0ae0*/  ISETP.GE.U32.AND.EX P0, PT, R6, R3, PT, P0 ;  /* 0x000000030600720c */ /* 0x000fe40003f06100 */
[----:B------:R-:W-:Y:S01]  /*0af0*/  ISETP.NE.AND.EX P1, PT, R3, RZ, PT, P1 ;  /* 0x000000ff0300720c */ /* 0x000fe20003f25310 */
[----:B------:R-:W-:Y:S01]  /*0b00*/  HFMA2 R3, -RZ, RZ, 0, 0 ;  /* 0x00000000ff037431 */ /* 0x000fe200000001ff */
[----:B------:R-:W-:Y:S02]  /*0b10*/  MOV R2, R0 ;  /* 0x0000000000027202 */ /* 0x000fe40000000f00 */
[----:B------:R-:W-:-:S04]  /*0b20*/  SEL R4, R4, R7, P0 ;  /* 0x0000000704047207 */ /* 0x000fc80000000000 */
[----:B------:R-:W-:Y:S01]  /*0b30*/  SEL R4, R4, 0xffffffff, P1 ;  /* 0xffffffff04047807 */ /* 0x000fe20000800000 */
[----:B------:R-:W-:Y:S06]  /*0b40*/  RET.REL.NODEC R2 `(_Z15upsample_volume14cudaPitchedPtr10cudaExtentS_) ;  /* 0xfffffff4022c7950 */ /* 0x000fec0003c3ffff */
.L_x_2:
[----:B------:R-:W-:-:S00]  /*0b50*/  BRA `(.L_x_2) ;  /* 0xfffffffc00fc7947 */ /* 0x000fc0000383ffff */
[----:B------:R-:W-:-:S00]  /*0b60*/  NOP ;  /* 0x0000000000007918 */ /* 0x000fc00000000000 */
        /* <DEDUP_REMOVED lines=9> */
.L_x_5:


//--------------------- .text._Z16construct_volume14cudaPitchedPtrPfPi --------------------------
	.section	.text._Z16construct_volume14cudaPitchedPtrPfPi,"ax",@progbits
	.align	128
        .global         _Z16construct_volume14cudaPitchedPtrPfPi
        .type           _Z16construct_volume14cudaPitchedPtrPfPi,@function
        .size           _Z16construct_volume14cudaPitchedPtrPfPi,(.L_x_7 - _Z16construct_volume14cudaPitchedPtrPfPi)
        .other          _Z16construct_volume14cudaPitchedPtrPfPi,@"STO_CUDA_ENTRY STV_DEFAULT"
_Z16construct_volume14cudaPitchedPtrPfPi:
.text._Z16construct_volume14cudaPitchedPtrPfPi:
[----:B------:R-:W-:Y:S01]  /*0000*/  LDC R1, c[0x0][0x37c] ;  /* 0x0000df00ff017b82 */ /* 0x000fe20000000800 */
[----:B------:R-:W0:Y:S07]  /*0010*/  S2R R6, SR_TID.Y ;  /* 0x0000000000067919 */ /* 0x000e2e0000002200 */
[----:B------:R-:W0:Y:S01]  /*0020*/  S2UR UR6, SR_CTAID.X ;  /* 0x00000000000679c3 */ /* 0x000e220000002500 */
[----:B------:R-:W1:Y:S01]  /*0030*/  LDCU.64 UR4, c[0x0][0x358] ;  /* 0x00006b00ff0477ac */ /* 0x000e620008000a00 */
[----:B------:R-:W2:Y:S01]  /*0040*/  S2R R11, SR_TID.X ;  /* 0x00000000000b7919 */ /* 0x000ea20000002100 */
[----:B------:R-:W3:Y:S05]  /*0050*/  LDCU.64 UR8, c[0x0][0x388] ;  /* 0x00007100ff0877ac */ /* 0x000eea0008000a00 */
[----:B------:R-:W0:Y:S08]  /*0060*/  LDC R13, c[0x0][0x360] ;  /* 0x0000d800ff0d7b82 */ /* 0x000e300000000800 */
[----:B------:R-:W4:Y:S08]  /*0070*/  LDC.64 R2, c[0x0][0x3a8] ;  /* 0x0000ea00ff027b82 */ /* 0x000f300000000a00 */
[----:B------:R-:W5:Y:S01]  /*0080*/  LDC.64 R8, c[0x0][0x380] ;  /* 0x0000e000ff087b82 */ /* 0x000f620000000a00 */
[----:B0-----:R-:W-:-:S04]  /*0090*/  IMAD R0, R13, UR6, R6 ;  /* 0x000000060d007c24 */ /* 0x001fc8000f8e0206 */
[----:B--2---:R-:W-:-:S04]  /*00a0*/  IMAD R5, R0, R13, R11 ;  /* 0x0000000d00057224 */ /* 0x004fc800078e020b */
[----:B----4-:R-:W-:Y:S02]  /*00b0*/  IMAD.WIDE.U32 R2, R5, 0x4, R2 ;  /* 0x0000000405027825 */ /* 0x010fe400078e0002 */
[----:B------:R-:W0:Y:S04]  /*00c0*/  LDC.64 R4, c[0x0][0x3a0] ;  /* 0x0000e800ff047b82 */ /* 0x000e280000000a00 */
[----:B-1----:R-:W0:Y:S01]  /*00d0*/  LDG.E R3, desc[UR4][R2.64] ;  /* 0x0000000402037981 */ /* 0x002e22000c1e1900 */
[----:B------:R-:W-:-:S03]  /*00e0*/  HFMA2 R7, -RZ, RZ, 0, 0 ;  /* 0x00000000ff077431 */ /* 0x000fc600000001ff */
[----:B------:R-:W-:-:S04]  /*00f0*/  IMAD.WIDE.U32 R6, R13, UR6, R6 ;  /* 0x000000060d067c25 */ /* 0x000fc8000f8e0006 */
[----:B0-----:R-:W-:-:S06]  /*0100*/  IMAD.WIDE R4, R3, 0x4, R4 ;  /* 0x0000000403047825 */ /* 0x001fcc00078e0204 */
[----:B------:R-:W2:Y:S01]  /*0110*/  LDG.E R5, desc[UR4][R4.64] ;  /* 0x0000000404057981 */ /* 0x000ea2000c1e1900 */
[----:B---3--:R-:W-:Y:S02]  /*0120*/  IMAD R7, R7, UR8, RZ ;  /* 0x0000000807077c24 */ /* 0x008fe4000f8e02ff */
[----:B-----5:R-:W-:-:S04]  /*0130*/  IMAD.WIDE.U32 R8, R6, UR8, R8 ;  /* 0x0000000806087c25 */ /* 0x020fc8000f8e0008 */
[----:B------:R-:W-:-:S05]  /*0140*/  IMAD R7, R6, UR9, R7 ;  /* 0x0000000906077c24 */ /* 0x000fca000f8e0207 */
[----:B------:R-:W-:-:S03]  /*0150*/  IADD3 R9, PT, PT, R9, R7, RZ ;  /* 0x0000000709097210 */ /* 0x000fc60007ffe0ff */
[----:B------:R-:W-:-:S05]  /*0160*/  IMAD.WIDE.U32 R2, R11, 0x4, R8 ;  /* 0x000000040b027825 */ /* 0x000fca00078e0008 */
[----:B--2---:R-:W-:Y:S01]  /*0170*/  STG.E desc[UR4][R2.64], R5 ;  /* 0x0000000502007986 */ /* 0x004fe2000c101904 */
[----:B------:R-:W-:Y:S05]  /*0180*/  EXIT ;  /* 0x000000000000794d */ /* 0x000fea0003800000 */
.L_x_3:
        /* <DEDUP_REMOVED lines=15> */
.L_x_7:


//--------------------- .nv.shared.reserved.0     --------------------------
	.section	.nv.shared.reserved.0,"aw",@nobits
	.weak		__nv_reservedSMEM_offset_0_alias
	.size		__nv_reservedSMEM_offset_0_alias, 0, 64
	.other		__nv_reservedSMEM_offset_0_alias,@"STO_CUDA_RESERVED_SHARED STV_DEFAULT"
__nv_reservedSMEM_offset_0_alias:
	.zero		0
	.zero		64


//--------------------- .nv.constant0._Z15upsample_volume14cudaPitchedPtr10cudaExtentS_ --------------------------
	.section	.nv.constant0._Z15upsample_volume14cudaPitchedPtr10cudaExtentS_,"a",@progbits
	.sectionflags	@""
	.align	4
.nv.constant0._Z15upsample_volume14cudaPitchedPtr10cudaExtentS_:
	.zero		984


//--------------------- .nv.constant0._Z16construct_volume14cudaPitchedPtrPfPi --------------------------
	.section	.nv.constant0._Z16construct_volume14cudaPitchedPtrPfPi,"a",@progbits
	.sectionflags	@""
	.align	4
.nv.constant0._Z16construct_volume14cudaPitchedPtrPfPi:
	.zero		944


//--------------------- SYMBOLS --------------------------

	.type		.nv.reservedSmem.offset0,@object
	.size		.nv.reservedSmem.offset0,0x4
